//
// Generated by NVIDIA NVVM Compiler
//
// Compiler Build ID: CL-36424714
// Cuda compilation tools, release 13.0, V13.0.88
// Based on NVVM 20.0.0
//

.version 9.0
.target sm_100
.address_size 64

	// .globl	_Z20countWordOccurrencesPcS_Piii

.visible .entry _Z20countWordOccurrencesPcS_Piii(
	.param .u64 .ptr .align 1 _Z20countWordOccurrencesPcS_Piii_param_0,
	.param .u64 .ptr .align 1 _Z20countWordOccurrencesPcS_Piii_param_1,
	.param .u64 .ptr .align 1 _Z20countWordOccurrencesPcS_Piii_param_2,
	.param .u32 _Z20countWordOccurrencesPcS_Piii_param_3,
	.param .u32 _Z20countWordOccurrencesPcS_Piii_param_4
)
{
	.reg .pred 	%p<7>;
	.reg .b16 	%rs<3>;
	.reg .b32 	%r<14>;
	.reg .b64 	%rd<18>;

	ld.param.u64 	%rd3, [_Z20countWordOccurrencesPcS_Piii_param_0];
	ld.param.u64 	%rd4, [_Z20countWordOccurrencesPcS_Piii_param_1];
	ld.param.u64 	%rd5, [_Z20countWordOccurrencesPcS_Piii_param_2];
	ld.param.u32 	%r5, [_Z20countWordOccurrencesPcS_Piii_param_3];
	ld.param.u32 	%r4, [_Z20countWordOccurrencesPcS_Piii_param_4];
	mov.u32 	%r6, %tid.x;
	mov.u32 	%r7, %ctaid.x;
	mov.u32 	%r8, %ntid.x;
	mad.lo.s32 	%r1, %r7, %r8, %r6;
	sub.s32 	%r9, %r5, %r4;
	setp.gt.s32 	%p1, %r1, %r9;
	@%p1 bra 	$L__BB0_8;
	cvta.to.global.u64 	%rd6, %rd3;
	cvt.s64.s32 	%rd7, %r1;
	add.s64 	%rd1, %rd6, %rd7;
	setp.lt.s32 	%p2, %r4, 1;
	@%p2 bra 	$L__BB0_5;
	cvta.to.global.u64 	%rd2, %rd4;
	mov.b32 	%r13, 0;
	bra.uni 	$L__BB0_4;
$L__BB0_3:
	add.s32 	%r13, %r13, 1;
	setp.eq.s32 	%p4, %r13, %r4;
	@%p4 bra 	$L__BB0_5;
$L__BB0_4:
	cvt.u64.u32 	%rd8, %r13;
	add.s64 	%rd9, %rd1, %rd8;
	ld.global.u8 	%rs1, [%rd9];
	add.s64 	%rd10, %rd2, %rd8;
	ld.global.u8 	%rs2, [%rd10];
	setp.eq.s16 	%p3, %rs1, %rs2;
	@%p3 bra 	$L__BB0_3;
	bra.uni 	$L__BB0_8;
$L__BB0_5:
	cvt.s64.s32 	%rd12, %r4;
	add.s64 	%rd13, %rd1, %rd12;
	ld.global.u8 	%rd11, [%rd13];
	setp.gt.u64 	%p5, %rd11, 46;
	@%p5 bra 	$L__BB0_8;
	cvt.u32.u64 	%r11, %rd11;
	mov.b64 	%rd14, 1;
	shl.b64 	%rd15, %rd14, %r11;
	and.b64  	%rd16, %rd15, 87965225189377;
	setp.ne.s64 	%p6, %rd16, 0;
	@%p6 bra 	$L__BB0_7;
	bra.uni 	$L__BB0_8;
$L__BB0_7:
	cvta.to.global.u64 	%rd17, %rd5;
	atom.global.add.u32 	%r12, [%rd17], 1;
$L__BB0_8:
	ret;

}


// ===== COMPILED SASS (sm_100) =====

	.target	sm_100

	.elftype	@"ET_EXEC"


//--------------------- .note.nv.tkinfo           --------------------------
	.section	.note.nv.tkinfo,"",@"SHT_NOTE"
	.sectionflags	@"SHF_NOTE_NV_TKINFO"
	.tkinfo
        /*0018*/ 	.word	0x00000002
        /*0030*/ 	.string	""
        /*0030*/ 	.string	"ptxas"
        /*0030*/ 	.string	"Cuda compilation tools, release 13.0, V13.0.88"
        /*0030*/ 	.string	"Build cuda_13.0.r13.0/compiler.36424714_0"
        /*0030*/ 	.string	"-arch sm_100 -m 64 "



//--------------------- .note.nv.cuinfo           --------------------------
	.section	.note.nv.cuinfo,"",@"SHT_NOTE"
	.sectionflags	@"SHF_NOTE_NV_CUINFO"
        /*0018*/ 	.short	0x0002
        /*001a*/ 	.short	0x0064
        /*001c*/ 	.short	0x0082
	.zero		2


//--------------------- .nv.info                  --------------------------
	.section	.nv.info,"",@"SHT_CUDA_INFO"
	.align	4


	//----- nvinfo : EIATTR_REGCOUNT
	.align		4
        /*0000*/ 	.byte	0x04, 0x2f
        /*0002*/ 	.short	(.L_1 - .L_0)
	.align		4
.L_0:
        /*0004*/ 	.word	index@(_Z20countWordOccurrencesPcS_Piii)
        /*0008*/ 	.word	0x0000000a


	//----- nvinfo : EIATTR_FRAME_SIZE
	.align		4
.L_1:
        /*000c*/ 	.byte	0x04, 0x11
        /*000e*/ 	.short	(.L_3 - .L_2)
	.align		4
.L_2:
        /*0010*/ 	.word	index@(_Z20countWordOccurrencesPcS_Piii)
        /*0014*/ 	.word	0x00000000


	//----- nvinfo : EIATTR_MIN_STACK_SIZE
	.align		4
.L_3:
        /*0018*/ 	.byte	0x04, 0x12
        /*001a*/ 	.short	(.L_5 - .L_4)
	.align		4
.L_4:
        /*001c*/ 	.word	index@(_Z20countWordOccurrencesPcS_Piii)
        /*0020*/ 	.word	0x00000000
.L_5:


//--------------------- .nv.compat                --------------------------
	.section	.nv.compat,"",@"SHT_CUDA_COMPAT_INFO"
	.align	4
        /*0000*/ 	.byte	0x02, 0x09, 0x00, 0x00, 0x02, 0x02, 0x01, 0x00, 0x02, 0x05, 0x05, 0x00, 0x03, 0x07, 0x01, 0x01
        /*0010*/ 	.byte	0x02, 0x03, 0x00, 0x00, 0x02, 0x06, 0x01, 0x00, 0x04, 0x0b, 0x08, 0x00, 0x09, 0x00, 0x00, 0x00
        /*0020*/ 	.byte	0x00, 0x00, 0x00, 0x00


//--------------------- .nv.info._Z20countWordOccurrencesPcS_Piii --------------------------
	.section	.nv.info._Z20countWordOccurrencesPcS_Piii,"",@"SHT_CUDA_INFO"
	.sectionflags	@""
	.align	4


	//----- nvinfo : EIATTR_CUDA_API_VERSION
	.align		4
        /*0000*/ 	.byte	0x04, 0x37
        /*0002*/ 	.short	(.L_7 - .L_6)
.L_6:
        /*0004*/ 	.word	0x00000082


	//----- nvinfo : EIATTR_KPARAM_INFO
	.align		4
.L_7:
        /*0008*/ 	.byte	0x04, 0x17
        /*000a*/ 	.short	(.L_9 - .L_8)
.L_8:
        /*000c*/ 	.word	0x00000000
        /*0010*/ 	.short	0x0004
        /*0012*/ 	.short	0x001c
        /*0014*/ 	.byte	0x00, 0xf0, 0x11, 0x00


	//----- nvinfo : EIATTR_KPARAM_INFO
	.align		4
.L_9:
        /*0018*/ 	.byte	0x04, 0x17
        /*001a*/ 	.short	(.L_11 - .L_10)
.L_10:
        /*001c*/ 	.word	0x00000000
        /*0020*/ 	.short	0x0003
        /*0022*/ 	.short	0x0018
        /*0024*/ 	.byte	0x00, 0xf0, 0x11, 0x00


	//----- nvinfo : EIATTR_KPARAM_INFO
	.align		4
.L_11:
        /*0028*/ 	.byte	0x04, 0x17
        /*002a*/ 	.short	(.L_13 - .L_12)
.L_12:
        /*002c*/ 	.word	0x00000000
        /*0030*/ 	.short	0x0002
        /*0032*/ 	.short	0x0010
        /*0034*/ 	.byte	0x00, 0xf5, 0x21, 0x00


	//----- nvinfo : EIATTR_KPARAM_INFO
	.align		4
.L_13:
        /*0038*/ 	.byte	0x04, 0x17
        /*003a*/ 	.short	(.L_15 - .L_14)
.L_14:
        /*003c*/ 	.word	0x00000000
        /*0040*/ 	.short	0x0001
        /*0042*/ 	.short	0x0008
        /*0044*/ 	.byte	0x00, 0xf5, 0x21, 0x00


	//----- nvinfo : EIATTR_KPARAM_INFO
	.align		4
.L_15:
        /*0048*/ 	.byte	0x04, 0x17
        /*004a*/ 	.short	(.L_17 - .L_16)
.L_16:
        /*004c*/ 	.word	0x00000000
        /*0050*/ 	.short	0x0000
        /*0052*/ 	.short	0x0000
        /*0054*/ 	.byte	0x00, 0xf5, 0x21, 0x00


	//----- nvinfo : EIATTR_SPARSE_MMA_MASK
	.align		4
.L_17:
        /*0058*/ 	.byte	0x03, 0x50
        /*005a*/ 	.short	0x0000


	//----- nvinfo : EIATTR_MAXREG_COUNT
	.align		4
        /*005c*/ 	.byte	0x03, 0x1b
        /*005e*/ 	.short	0x00ff


	//----- nvinfo : EIATTR_MERCURY_ISA_VERSION
	.align		4
        /*0060*/ 	.byte	0x03, 0x5f
        /*0062*/ 	.short	0x0101


	//----- nvinfo : EIATTR_INT_WARP_WIDE_INSTR_OFFSETS
	.align		4
        /*0064*/ 	.byte	0x04, 0x31
        /*0066*/ 	.short	(.L_19 - .L_18)


	//   ....[0]....
.L_18:
        /*0068*/ 	.word	0x000002e0


	//----- nvinfo : EIATTR_VRC_CTA_INIT_COUNT
	.align		4
.L_19:
        /*006c*/ 	.byte	0x02, 0x4a
	.zero		1
	.zero		1


	//----- nvinfo : EIATTR_EXIT_INSTR_OFFSETS
	.align		4
        /*0070*/ 	.byte	0x04, 0x1c
        /*0072*/ 	.short	(.L_21 - .L_20)


	//   ....[0]....
.L_20:
        /*0074*/ 	.word	0x00000090


	//   ....[1]....
        /*0078*/ 	.word	0x000001d0


	//   ....[2]....
        /*007c*/ 	.word	0x00000250


	//   ....[3]....
        /*0080*/ 	.word	0x000002b0


	//   ....[4]....
        /*0084*/ 	.word	0x00000330


	//----- nvinfo : EIATTR_CBANK_PARAM_SIZE
	.align		4
.L_21:
        /*0088*/ 	.byte	0x03, 0x19
        /*008a*/ 	.short	0x0020


	//----- nvinfo : EIATTR_PARAM_CBANK
	.align		4
        /*008c*/ 	.byte	0x04, 0x0a
        /*008e*/ 	.short	(.L_23 - .L_22)
	.align		4
.L_22:
        /*0090*/ 	.word	index@(.nv.constant0._Z20countWordOccurrencesPcS_Piii)
        /*0094*/ 	.short	0x0380
        /*0096*/ 	.short	0x0020


	//----- nvinfo : EIATTR_SW_WAR
	.align		4
.L_23:
        /*0098*/ 	.byte	0x04, 0x36
        /*009a*/ 	.short	(.L_25 - .L_24)
.L_24:
        /*009c*/ 	.word	0x00000008
.L_25:


//--------------------- .nv.callgraph             --------------------------
	.section	.nv.callgraph,"",@"SHT_CUDA_CALLGRAPH"
	.align	4
	.sectionentsize	8
	.align		4
        /*0000*/ 	.word	0x00000000
	.align		4
        /*0004*/ 	.word	0xffffffff
	.align		4
        /*0008*/ 	.word	0x00000000
	.align		4
        /*000c*/ 	.word	0xfffffffe
	.align		4
        /*0010*/ 	.word	0x00000000
	.align		4
        /*0014*/ 	.word	0xfffffffd
	.align		4
        /*0018*/ 	.word	0x00000000
	.align		4
        /*001c*/ 	.word	0xfffffffc


//--------------------- .text._Z20countWordOccurrencesPcS_Piii --------------------------
	.section	.text._Z20countWordOccurrencesPcS_Piii,"ax",@progbits
	.align	128
        .global         _Z20countWordOccurrencesPcS_Piii
        .type           _Z20countWordOccurrencesPcS_Piii,@function
        .size           _Z20countWordOccurrencesPcS_Piii,(.L_x_3 - _Z20countWordOccurrencesPcS_Piii)
        .other          _Z20countWordOccurrencesPcS_Piii,@"STO_CUDA_ENTRY STV_DEFAULT"
_Z20countWordOccurrencesPcS_Piii:
.text._Z20countWordOccurrencesPcS_Piii:
[----:B------:R-:W-:Y:S01]  /*0000*/  LDC R1, c[0x0][0x37c] ;  /* 0x0000df00ff017b82 */ /* 0x000fe20000000800 */
[----:B------:R-:W0:Y:S07]  /*0010*/  S2R R0, SR_TID.X ;  /* 0x0000000000007919 */ /* 0x000e2e0000002100 */
[----:B------:R-:W0:Y:S01]  /*0020*/  S2UR UR4, SR_CTAID.X ;  /* 0x00000000000479c3 */ /* 0x000e220000002500 */
[----:B------:R-:W1:Y:S07]  /*0030*/  LDCU.64 UR6, c[0x0][0x398] ;  /* 0x00007300ff0677ac */ /* 0x000e6e0008000a00 */
[----:B------:R-:W0:Y:S01]  /*0040*/  LDC R3, c[0x0][0x360] ;  /* 0x0000d800ff037b82 */ /* 0x000e220000000800 */
[----:B-1----:R-:W-:-:S02]  /*0050*/  IMAD.U32 R7, RZ, RZ, UR7 ;  /* 0x00000007ff077e24 */ /* 0x002fc4000f8e00ff */
[----:B0-----:R-:W-:-:S03]  /*0060*/  IMAD R0, R3, UR4, R0 ;  /* 0x0000000403007c24 */ /* 0x001fc6000f8e0200 */
[----:B------:R-:W-:-:S04]  /*0070*/  IADD3 R3, PT, PT, -R7, UR6, RZ ;  /* 0x0000000607037c10 */ /* 0x000fc8000fffe1ff */
[----:B------:R-:W-:-:S13]  /*0080*/  ISETP.GT.AND P0, PT, R0, R3, PT ;  /* 0x000000030000720c */ /* 0x000fda0003f04270 */
[----:B------:R-:W-:Y:S05]  /*0090*/  @P0 EXIT ;  /* 0x000000000000094d */ /* 0x000fea0003800000 */
[----:B------:R-:W0:Y:S01]  /*00a0*/  LDCU.64 UR4, c[0x0][0x380] ;  /* 0x00007000ff0477ac */ /* 0x000e220008000a00 */
[----:B------:R-:W-:Y:S01]  /*00b0*/  ISETP.GE.AND P0, PT, R7, 0x1, PT ;  /* 0x000000010700780c */ /* 0x000fe20003f06270 */
[----:B------:R-:W1:Y:S01]  /*00c0*/  LDCU.64 UR6, c[0x0][0x358] ;  /* 0x00006b00ff0677ac */ /* 0x000e620008000a00 */
[----:B0-----:R-:W-:-:S04]  /*00d0*/  IADD3 R6, P1, PT, R0, UR4, RZ ;  /* 0x0000000400067c10 */ /* 0x001fc8000ff3e0ff */
[----:B------:R-:W-:-:S07]  /*00e0*/  LEA.HI.X.SX32 R0, R0, UR5, 0x1, P1 ;  /* 0x0000000500007c11 */ /* 0x000fce00088f0eff */
[----:B-1----:R-:W-:Y:S05]  /*00f0*/  @!P0 BRA `(.L_x_0) ;  /* 0x0000000000408947 */ /* 0x002fea0003800000 */
[----:B------:R-:W0:Y:S01]  /*0100*/  LDC R7, c[0x0][0x39c] ;  /* 0x0000e700ff077b82 */ /* 0x000e220000000800 */
[----:B------:R-:W1:Y:S01]  /*0110*/  LDCU.64 UR10, c[0x0][0x388] ;  /* 0x00007100ff0a77ac */ /* 0x000e620008000a00 */
[----:B------:R-:W-:-:S05]  /*0120*/  UMOV UR4, URZ ;  /* 0x000000ff00047c82 */ /* 0x000fca0008000000 */
.L_x_1:
[----:B-1----:R-:W-:Y:S02]  /*0130*/  UIADD3 UR5, UP0, UPT, UR4, UR10, URZ ;  /* 0x0000000a04057290 */ /* 0x002fe4000ff1e0ff */
[----:B------:R-:W-:Y:S02]  /*0140*/  IADD3 R2, P0, PT, R6, UR4, RZ ;  /* 0x0000000406027c10 */ /* 0x000fe4000ff1e0ff */
[----:B------:R-:W-:-:S03]  /*0150*/  UIADD3.X UR8, UPT, UPT, URZ, UR11, URZ, UP0, !UPT ;  /* 0x0000000bff087290 */ /* 0x000fc600087fe4ff */
[----:B------:R-:W-:Y:S02]  /*0160*/  IMAD.X R3, RZ, RZ, R0, P0 ;  /* 0x000000ffff037224 */ /* 0x000fe400000e0600 */
[----:B------:R-:W-:Y:S02]  /*0170*/  IMAD.U32 R4, RZ, RZ, UR5 ;  /* 0x00000005ff047e24 */ /* 0x000fe4000f8e00ff */
[----:B------:R-:W-:Y:S01]  /*0180*/  IMAD.U32 R5, RZ, RZ, UR8 ;  /* 0x00000008ff057e24 */ /* 0x000fe2000f8e00ff */
[----:B------:R-:W2:Y:S05]  /*0190*/  LDG.E.U8 R2, desc[UR6][R2.64] ;  /* 0x0000000602027981 */ /* 0x000eaa000c1e1100 */
[----:B------:R-:W2:Y:S01]  /*01a0*/  LDG.E.U8 R5, desc[UR6][R4.64] ;  /* 0x0000000604057981 */ /* 0x000ea2000c1e1100 */
[----:B------:R-:W-:Y:S01]  /*01b0*/  UIADD3 UR4, UPT, UPT, UR4, 0x1, URZ ;  /* 0x0000000104047890 */ /* 0x000fe2000fffe0ff */
[----:B--2---:R-:W-:-:S13]  /*01c0*/  ISETP.NE.AND P0, PT, R2, R5, PT ;  /* 0x000000050200720c */ /* 0x004fda0003f05270 */
[----:B------:R-:W-:Y:S05]  /*01d0*/  @P0 EXIT ;  /* 0x000000000000094d */ /* 0x000fea0003800000 */
[----:B0-----:R-:W-:-:S13]  /*01e0*/  ISETP.NE.AND P0, PT, R7, UR4, PT ;  /* 0x0000000407007c0c */ /* 0x001fda000bf05270 */
[----:B------:R-:W-:Y:S05]  /*01f0*/  @P0 BRA `(.L_x_1) ;  /* 0xfffffffc00cc0947 */ /* 0x000fea000383ffff */
.L_x_0:
[----:B------:R-:W-:-:S04]  /*0200*/  IADD3 R2, P0, PT, R6, R7, RZ ;  /* 0x0000000706027210 */ /* 0x000fc80007f1e0ff */
[----:B------:R-:W-:-:S05]  /*0210*/  LEA.HI.X.SX32 R3, R7, R0, 0x1, P0 ;  /* 0x0000000007037211 */ /* 0x000fca00000f0eff */
[----:B------:R-:W2:Y:S02]  /*0220*/  LDG.E.U8 R2, desc[UR6][R2.64] ;  /* 0x0000000602027981 */ /* 0x000ea4000c1e1100 */
[----:B--2---:R-:W-:-:S04]  /*0230*/  ISETP.GT.U32.AND P0, PT, R2, 0x2e, PT ;  /* 0x0000002e0200780c */ /* 0x004fc80003f04070 */
[----:B------:R-:W-:-:S13]  /*0240*/  ISETP.GT.U32.AND.EX P0, PT, RZ, RZ, PT, P0 ;  /* 0x000000ffff00720c */ /* 0x000fda0003f04100 */
[----:B------:R-:W-:Y:S05]  /*0250*/  @P0 EXIT ;  /* 0x000000000000094d */ /* 0x000fea0003800000 */
[----:B------:R-:W-:-:S05]  /*0260*/  IMAD.MOV.U32 R3, RZ, RZ, 0x1 ;  /* 0x00000001ff037424 */ /* 0x000fca00078e00ff */
[CC--:B------:R-:W-:Y:S02]  /*0270*/  SHF.L.U32 R0, R3.reuse, R2.reuse, RZ ;  /* 0x0000000203007219 */ /* 0x0c0fe400000006ff */
[----:B------:R-:W-:Y:S02]  /*0280*/  SHF.L.U64.HI R2, R3, R2, RZ ;  /* 0x0000000203027219 */ /* 0x000fe400000102ff */
[----:B------:R-:W-:-:S04]  /*0290*/  LOP3.LUT P0, RZ, R0, 0x1, RZ, 0xc0, !PT ;  /* 0x0000000100ff7812 */ /* 0x000fc8000780c0ff */
[----:B------:R-:W-:-:S13]  /*02a0*/  LOP3.LUT P0, RZ, R2, 0x5001, RZ, 0xc0, P0 ;  /* 0x0000500102ff7812 */ /* 0x000fda000000c0ff */
[----:B------:R-:W-:Y:S05]  /*02b0*/  @!P0 EXIT ;  /* 0x000000000000894d */ /* 0x000fea0003800000 */
[----:B------:R-:W0:Y:S01]  /*02c0*/  S2R R0, SR_LANEID ;  /* 0x0000000000007919 */ /* 0x000e220000000000 */
[----:B------:R-:W1:Y:S01]  /*02d0*/  LDC.64 R2, c[0x0][0x390] ;  /* 0x0000e400ff027b82 */ /* 0x000e620000000a00 */
[----:B------:R-:W-:Y:S02]  /*02e0*/  VOTEU.ANY UR4, UPT, PT ;  /* 0x0000000000047886 */ /* 0x000fe400038e0100 */
[----:B------:R-:W-:Y:S02]  /*02f0*/  UFLO.U32 UR5, UR4 ;  /* 0x00000004000572bd */ /* 0x000fe400080e0000 */
[----:B------:R-:W1:Y:S04]  /*0300*/  POPC R5, UR4 ;  /* 0x0000000400057d09 */ /* 0x000e680008000000 */
[----:B0-----:R-:W-:-:S13]  /*0310*/  ISETP.EQ.U32.AND P0, PT, R0, UR5, PT ;  /* 0x0000000500007c0c */ /* 0x001fda000bf02070 */
[----:B-1----:R-:W-:Y:S01]  /*0320*/  @P0 REDG.E.ADD.STRONG.GPU desc[UR6][R2.64], R5 ;  /* 0x000000050200098e */ /* 0x002fe2000c12e106 */
[----:B------:R-:W-:Y:S05]  /*0330*/  EXIT ;  /* 0x000000000000794d */ /* 0x000fea0003800000 */
.L_x_2:
[----:B------:R-:W-:-:S00]  /*0340*/  BRA `(.L_x_2) ;  /* 0xfffffffc00fc7947 */ /* 0x000fc0000383ffff */
[----:B------:R-:W-:-:S00]  /*0350*/  NOP ;  /* 0x0000000000007918 */ /* 0x000fc00000000000 */
        /* <DEDUP_REMOVED lines=10> */
.L_x_3:


//--------------------- .nv.shared.reserved.0     --------------------------
	.section	.nv.shared.reserved.0,"aw",@nobits
	.weak		__nv_reservedSMEM_offset_0_alias
	.size		__nv_reservedSMEM_offset_0_alias, 0, 64
	.other		__nv_reservedSMEM_offset_0_alias,@"STO_CUDA_RESERVED_SHARED STV_DEFAULT"
__nv_reservedSMEM_offset_0_alias:
	.zero		0
	.zero		64


//--------------------- .nv.constant0._Z20countWordOccurrencesPcS_Piii --------------------------
	.section	.nv.constant0._Z20countWordOccurrencesPcS_Piii,"a",@progbits
	.sectionflags	@""
	.align	4
.nv.constant0._Z20countWordOccurrencesPcS_Piii:
	.zero		928


//--------------------- SYMBOLS --------------------------

	.type		.nv.reservedSmem.offset0,@object
	.size		.nv.reservedSmem.offset0,0x4
